//
// Generated by NVIDIA NVVM Compiler
//
// Compiler Build ID: CL-36424714
// Cuda compilation tools, release 13.0, V13.0.88
// Based on NVVM 20.0.0
//

.version 9.0
.target sm_100
.address_size 64

	// .globl	_Z12subsetcomp22PjS_S_jjjjjj
// _ZZ12subsetcomp22PjS_S_jjjjjjE5share has been demoted
// _ZZ12subsetcomp22PjS_S_jjjjjjE4step has been demoted

.visible .entry _Z12subsetcomp22PjS_S_jjjjjj(
	.param .u64 .ptr .align 1 _Z12subsetcomp22PjS_S_jjjjjj_param_0,
	.param .u64 .ptr .align 1 _Z12subsetcomp22PjS_S_jjjjjj_param_1,
	.param .u64 .ptr .align 1 _Z12subsetcomp22PjS_S_jjjjjj_param_2,
	.param .u32 _Z12subsetcomp22PjS_S_jjjjjj_param_3,
	.param .u32 _Z12subsetcomp22PjS_S_jjjjjj_param_4,
	.param .u32 _Z12subsetcomp22PjS_S_jjjjjj_param_5,
	.param .u32 _Z12subsetcomp22PjS_S_jjjjjj_param_6,
	.param .u32 _Z12subsetcomp22PjS_S_jjjjjj_param_7,
	.param .u32 _Z12subsetcomp22PjS_S_jjjjjj_param_8
)
{
	.reg .pred 	%p<92>;
	.reg .b32 	%r<236>;
	.reg .b64 	%rd<54>;
	// demoted variable
	.shared .align 4 .b8 _ZZ12subsetcomp22PjS_S_jjjjjjE5share[1024];
	// demoted variable
	.shared .align 4 .b8 _ZZ12subsetcomp22PjS_S_jjjjjjE4step[1024];
	ld.param.u64 	%rd5, [_Z12subsetcomp22PjS_S_jjjjjj_param_0];
	ld.param.u32 	%r105, [_Z12subsetcomp22PjS_S_jjjjjj_param_3];
	ld.param.u32 	%r106, [_Z12subsetcomp22PjS_S_jjjjjj_param_4];
	ld.param.u32 	%r107, [_Z12subsetcomp22PjS_S_jjjjjj_param_5];
	ld.param.u32 	%r108, [_Z12subsetcomp22PjS_S_jjjjjj_param_6];
	ld.param.u32 	%r110, [_Z12subsetcomp22PjS_S_jjjjjj_param_7];
	ld.param.u32 	%r109, [_Z12subsetcomp22PjS_S_jjjjjj_param_8];
	cvta.to.global.u64 	%rd1, %rd5;
	mov.u32 	%r1, %tid.x;
	mov.u32 	%r2, %ntid.x;
	mov.u32 	%r111, %ctaid.x;
	mad.lo.s32 	%r3, %r2, %r111, %r1;
	add.s32 	%r4, %r110, %r3;
	shl.b32 	%r112, %r1, 2;
	mov.u32 	%r113, _ZZ12subsetcomp22PjS_S_jjjjjjE5share;
	add.s32 	%r5, %r113, %r112;
	mov.b32 	%r114, 0;
	st.shared.u32 	[%r5], %r114;
	mov.u32 	%r115, _ZZ12subsetcomp22PjS_S_jjjjjjE4step;
	add.s32 	%r6, %r115, %r112;
	st.shared.u32 	[%r6], %r114;
	setp.gt.u32 	%p1, %r4, %r107;
	@%p1 bra 	$L__BB0_23;
	sub.s32 	%r117, %r4, %r105;
	and.b32  	%r7, %r117, %r105;
	popc.b32 	%r118, %r7;
	setp.gt.u32 	%p2, %r118, %r106;
	mov.b32 	%r216, 0;
	mov.u32 	%r217, %r216;
	@%p2 bra 	$L__BB0_3;
	xor.b32  	%r119, %r7, %r105;
	mul.wide.u32 	%rd6, %r119, 4;
	add.s64 	%rd7, %rd1, %rd6;
	ld.global.u32 	%r217, [%rd7];
	mul.wide.u32 	%rd8, %r7, 4;
	add.s64 	%rd9, %rd1, %rd8;
	ld.global.u32 	%r216, [%rd9];
$L__BB0_3:
	add.s32 	%r12, %r4, %r2;
	sub.s32 	%r121, %r12, %r105;
	and.b32  	%r13, %r121, %r105;
	popc.b32 	%r122, %r13;
	setp.gt.u32 	%p3, %r122, %r106;
	setp.gt.u32 	%p4, %r12, %r107;
	mov.b32 	%r218, 0;
	or.pred  	%p5, %p4, %p3;
	mov.u32 	%r219, %r218;
	@%p5 bra 	$L__BB0_5;
	xor.b32  	%r123, %r13, %r105;
	mul.wide.u32 	%rd10, %r123, 4;
	add.s64 	%rd11, %rd1, %rd10;
	ld.global.u32 	%r219, [%rd11];
	mul.wide.u32 	%rd12, %r13, 4;
	add.s64 	%rd13, %rd1, %rd12;
	ld.global.u32 	%r218, [%rd13];
$L__BB0_5:
	add.s32 	%r18, %r12, %r2;
	sub.s32 	%r125, %r18, %r105;
	and.b32  	%r19, %r125, %r105;
	popc.b32 	%r126, %r19;
	setp.gt.u32 	%p6, %r126, %r106;
	setp.gt.u32 	%p7, %r18, %r107;
	mov.b32 	%r220, 0;
	or.pred  	%p8, %p7, %p6;
	mov.u32 	%r221, %r220;
	@%p8 bra 	$L__BB0_7;
	xor.b32  	%r127, %r19, %r105;
	mul.wide.u32 	%rd14, %r127, 4;
	add.s64 	%rd15, %rd1, %rd14;
	ld.global.u32 	%r220, [%rd15];
	mul.wide.u32 	%rd16, %r19, 4;
	add.s64 	%rd17, %rd1, %rd16;
	ld.global.u32 	%r221, [%rd17];
$L__BB0_7:
	add.s32 	%r24, %r18, %r2;
	sub.s32 	%r129, %r24, %r105;
	and.b32  	%r25, %r129, %r105;
	popc.b32 	%r130, %r25;
	setp.gt.u32 	%p9, %r130, %r106;
	setp.gt.u32 	%p10, %r24, %r107;
	mov.b32 	%r222, 0;
	or.pred  	%p11, %p10, %p9;
	mov.u32 	%r223, %r222;
	@%p11 bra 	$L__BB0_9;
	xor.b32  	%r131, %r25, %r105;
	mul.wide.u32 	%rd18, %r131, 4;
	add.s64 	%rd19, %rd1, %rd18;
	ld.global.u32 	%r222, [%rd19];
	mul.wide.u32 	%rd20, %r25, 4;
	add.s64 	%rd21, %rd1, %rd20;
	ld.global.u32 	%r223, [%rd21];
$L__BB0_9:
	add.s32 	%r30, %r24, %r2;
	sub.s32 	%r133, %r30, %r105;
	and.b32  	%r31, %r133, %r105;
	popc.b32 	%r134, %r31;
	setp.gt.u32 	%p12, %r134, %r106;
	setp.gt.u32 	%p13, %r30, %r107;
	mov.b32 	%r224, 0;
	or.pred  	%p14, %p13, %p12;
	mov.u32 	%r225, %r224;
	@%p14 bra 	$L__BB0_11;
	xor.b32  	%r135, %r31, %r105;
	mul.wide.u32 	%rd22, %r135, 4;
	add.s64 	%rd23, %rd1, %rd22;
	ld.global.u32 	%r224, [%rd23];
	mul.wide.u32 	%rd24, %r31, 4;
	add.s64 	%rd25, %rd1, %rd24;
	ld.global.u32 	%r225, [%rd25];
$L__BB0_11:
	add.s32 	%r36, %r30, %r2;
	add.s32 	%r137, %r217, %r216;
	add.s32 	%r138, %r219, %r218;
	setp.gt.u32 	%p15, %r138, %r137;
	selp.b32 	%r37, %r13, %r7, %p15;
	max.u32 	%r38, %r138, %r137;
	sub.s32 	%r139, %r36, %r105;
	and.b32  	%r39, %r139, %r105;
	popc.b32 	%r140, %r39;
	setp.gt.u32 	%p16, %r140, %r106;
	setp.gt.u32 	%p17, %r36, %r107;
	mov.b32 	%r226, 0;
	or.pred  	%p18, %p17, %p16;
	mov.u32 	%r227, %r226;
	@%p18 bra 	$L__BB0_13;
	xor.b32  	%r141, %r39, %r105;
	mul.wide.u32 	%rd26, %r141, 4;
	add.s64 	%rd27, %rd1, %rd26;
	ld.global.u32 	%r227, [%rd27];
	mul.wide.u32 	%rd28, %r39, 4;
	add.s64 	%rd29, %rd1, %rd28;
	ld.global.u32 	%r226, [%rd29];
$L__BB0_13:
	add.s32 	%r44, %r36, %r2;
	add.s32 	%r143, %r221, %r220;
	setp.gt.u32 	%p19, %r143, %r38;
	selp.b32 	%r45, %r19, %r37, %p19;
	max.u32 	%r46, %r143, %r38;
	sub.s32 	%r144, %r44, %r105;
	and.b32  	%r47, %r144, %r105;
	popc.b32 	%r145, %r47;
	setp.gt.u32 	%p20, %r145, %r106;
	setp.gt.u32 	%p21, %r44, %r107;
	mov.b32 	%r228, 0;
	or.pred  	%p22, %p21, %p20;
	mov.u32 	%r229, %r228;
	@%p22 bra 	$L__BB0_15;
	xor.b32  	%r146, %r47, %r105;
	mul.wide.u32 	%rd30, %r146, 4;
	add.s64 	%rd31, %rd1, %rd30;
	ld.global.u32 	%r228, [%rd31];
	mul.wide.u32 	%rd32, %r47, 4;
	add.s64 	%rd33, %rd1, %rd32;
	ld.global.u32 	%r229, [%rd33];
$L__BB0_15:
	add.s32 	%r52, %r44, %r2;
	add.s32 	%r148, %r223, %r222;
	setp.gt.u32 	%p23, %r148, %r46;
	selp.b32 	%r53, %r25, %r45, %p23;
	max.u32 	%r54, %r148, %r46;
	sub.s32 	%r149, %r52, %r105;
	and.b32  	%r55, %r149, %r105;
	popc.b32 	%r150, %r55;
	setp.gt.u32 	%p24, %r150, %r106;
	setp.gt.u32 	%p25, %r52, %r107;
	mov.b32 	%r230, 0;
	or.pred  	%p26, %p25, %p24;
	mov.u32 	%r231, %r230;
	@%p26 bra 	$L__BB0_17;
	xor.b32  	%r151, %r55, %r105;
	mul.wide.u32 	%rd34, %r151, 4;
	add.s64 	%rd35, %rd1, %rd34;
	ld.global.u32 	%r230, [%rd35];
	mul.wide.u32 	%rd36, %r55, 4;
	add.s64 	%rd37, %rd1, %rd36;
	ld.global.u32 	%r231, [%rd37];
$L__BB0_17:
	add.s32 	%r60, %r52, %r2;
	add.s32 	%r153, %r225, %r224;
	setp.gt.u32 	%p27, %r153, %r54;
	selp.b32 	%r61, %r31, %r53, %p27;
	max.u32 	%r62, %r153, %r54;
	sub.s32 	%r154, %r60, %r105;
	and.b32  	%r63, %r154, %r105;
	popc.b32 	%r155, %r63;
	setp.gt.u32 	%p28, %r155, %r106;
	setp.gt.u32 	%p29, %r60, %r107;
	mov.b32 	%r232, 0;
	or.pred  	%p30, %p29, %p28;
	mov.u32 	%r233, %r232;
	@%p30 bra 	$L__BB0_19;
	xor.b32  	%r156, %r63, %r105;
	mul.wide.u32 	%rd38, %r156, 4;
	add.s64 	%rd39, %rd1, %rd38;
	ld.global.u32 	%r232, [%rd39];
	mul.wide.u32 	%rd40, %r63, 4;
	add.s64 	%rd41, %rd1, %rd40;
	ld.global.u32 	%r233, [%rd41];
$L__BB0_19:
	add.s32 	%r158, %r60, %r2;
	st.shared.u32 	[%r5], %r62;
	st.shared.u32 	[%r6], %r61;
	sub.s32 	%r159, %r158, %r105;
	and.b32  	%r68, %r159, %r105;
	popc.b32 	%r160, %r68;
	setp.gt.u32 	%p31, %r160, %r106;
	setp.gt.u32 	%p32, %r158, %r107;
	mov.b32 	%r234, 0;
	or.pred  	%p33, %p32, %p31;
	mov.u32 	%r235, %r234;
	@%p33 bra 	$L__BB0_21;
	xor.b32  	%r161, %r68, %r105;
	mul.wide.u32 	%rd42, %r161, 4;
	add.s64 	%rd43, %rd1, %rd42;
	ld.global.u32 	%r235, [%rd43];
	mul.wide.u32 	%rd44, %r68, 4;
	add.s64 	%rd45, %rd1, %rd44;
	ld.global.u32 	%r234, [%rd45];
$L__BB0_21:
	add.s32 	%r162, %r227, %r226;
	add.s32 	%r163, %r229, %r228;
	max.u32 	%r164, %r163, %r162;
	add.s32 	%r165, %r231, %r230;
	setp.gt.u32 	%p34, %r165, %r164;
	selp.b32 	%r166, %r55, %r39, %p34;
	max.u32 	%r167, %r165, %r164;
	add.s32 	%r168, %r233, %r232;
	setp.gt.u32 	%p35, %r168, %r235;
	selp.b32 	%r169, %r63, %r68, %p35;
	max.u32 	%r170, %r168, %r235;
	add.s32 	%r171, %r170, %r234;
	setp.gt.u32 	%p36, %r171, %r167;
	selp.b32 	%r73, %r169, %r166, %p36;
	max.u32 	%r74, %r171, %r167;
	setp.le.u32 	%p37, %r74, %r62;
	@%p37 bra 	$L__BB0_23;
	st.shared.u32 	[%r5], %r74;
	st.shared.u32 	[%r6], %r73;
$L__BB0_23:
	bar.sync 	0;
	setp.lt.u32 	%p38, %r2, 2;
	@%p38 bra 	$L__BB0_64;
	setp.gt.u32 	%p39, %r3, %r107;
	shr.u32 	%r75, %r2, 1;
	setp.ge.u32 	%p40, %r1, %r75;
	or.pred  	%p41, %p39, %p40;
	@%p41 bra 	$L__BB0_27;
	ld.shared.u32 	%r172, [%r5];
	shl.b32 	%r76, %r75, 2;
	add.s32 	%r173, %r5, %r76;
	ld.shared.u32 	%r77, [%r173];
	setp.ge.u32 	%p42, %r172, %r77;
	@%p42 bra 	$L__BB0_27;
	add.s32 	%r174, %r6, %r76;
	ld.shared.u32 	%r175, [%r174];
	st.shared.u32 	[%r6], %r175;
	st.shared.u32 	[%r5], %r77;
$L__BB0_27:
	bar.sync 	0;
	setp.lt.u32 	%p43, %r2, 4;
	@%p43 bra 	$L__BB0_64;
	setp.gt.u32 	%p44, %r3, %r107;
	shr.u32 	%r176, %r2, 2;
	setp.ge.u32 	%p45, %r1, %r176;
	or.pred  	%p46, %p44, %p45;
	@%p46 bra 	$L__BB0_31;
	ld.shared.u32 	%r177, [%r5];
	and.b32  	%r78, %r2, 2044;
	add.s32 	%r178, %r5, %r78;
	ld.shared.u32 	%r79, [%r178];
	setp.ge.u32 	%p47, %r177, %r79;
	@%p47 bra 	$L__BB0_31;
	add.s32 	%r179, %r6, %r78;
	ld.shared.u32 	%r180, [%r179];
	st.shared.u32 	[%r6], %r180;
	st.shared.u32 	[%r5], %r79;
$L__BB0_31:
	bar.sync 	0;
	setp.lt.u32 	%p48, %r2, 8;
	@%p48 bra 	$L__BB0_64;
	setp.gt.u32 	%p49, %r3, %r107;
	shr.u32 	%r80, %r2, 3;
	setp.ge.u32 	%p50, %r1, %r80;
	or.pred  	%p51, %p49, %p50;
	@%p51 bra 	$L__BB0_35;
	ld.shared.u32 	%r181, [%r5];
	shl.b32 	%r81, %r80, 2;
	add.s32 	%r182, %r5, %r81;
	ld.shared.u32 	%r82, [%r182];
	setp.ge.u32 	%p52, %r181, %r82;
	@%p52 bra 	$L__BB0_35;
	add.s32 	%r183, %r6, %r81;
	ld.shared.u32 	%r184, [%r183];
	st.shared.u32 	[%r6], %r184;
	st.shared.u32 	[%r5], %r82;
$L__BB0_35:
	bar.sync 	0;
	setp.lt.u32 	%p53, %r2, 16;
	@%p53 bra 	$L__BB0_64;
	setp.gt.u32 	%p54, %r3, %r107;
	shr.u32 	%r83, %r2, 4;
	setp.ge.u32 	%p55, %r1, %r83;
	or.pred  	%p56, %p54, %p55;
	@%p56 bra 	$L__BB0_39;
	ld.shared.u32 	%r185, [%r5];
	shl.b32 	%r84, %r83, 2;
	add.s32 	%r186, %r5, %r84;
	ld.shared.u32 	%r85, [%r186];
	setp.ge.u32 	%p57, %r185, %r85;
	@%p57 bra 	$L__BB0_39;
	add.s32 	%r187, %r6, %r84;
	ld.shared.u32 	%r188, [%r187];
	st.shared.u32 	[%r6], %r188;
	st.shared.u32 	[%r5], %r85;
$L__BB0_39:
	bar.sync 	0;
	setp.lt.u32 	%p58, %r2, 32;
	@%p58 bra 	$L__BB0_64;
	setp.gt.u32 	%p59, %r3, %r107;
	shr.u32 	%r86, %r2, 5;
	setp.ge.u32 	%p60, %r1, %r86;
	or.pred  	%p61, %p59, %p60;
	@%p61 bra 	$L__BB0_43;
	ld.shared.u32 	%r189, [%r5];
	shl.b32 	%r87, %r86, 2;
	add.s32 	%r190, %r5, %r87;
	ld.shared.u32 	%r88, [%r190];
	setp.ge.u32 	%p62, %r189, %r88;
	@%p62 bra 	$L__BB0_43;
	add.s32 	%r191, %r6, %r87;
	ld.shared.u32 	%r192, [%r191];
	st.shared.u32 	[%r6], %r192;
	st.shared.u32 	[%r5], %r88;
$L__BB0_43:
	bar.sync 	0;
	setp.lt.u32 	%p63, %r2, 64;
	@%p63 bra 	$L__BB0_64;
	setp.gt.u32 	%p64, %r3, %r107;
	shr.u32 	%r89, %r2, 6;
	setp.ge.u32 	%p65, %r1, %r89;
	or.pred  	%p66, %p64, %p65;
	@%p66 bra 	$L__BB0_47;
	ld.shared.u32 	%r193, [%r5];
	shl.b32 	%r90, %r89, 2;
	add.s32 	%r194, %r5, %r90;
	ld.shared.u32 	%r91, [%r194];
	setp.ge.u32 	%p67, %r193, %r91;
	@%p67 bra 	$L__BB0_47;
	add.s32 	%r195, %r6, %r90;
	ld.shared.u32 	%r196, [%r195];
	st.shared.u32 	[%r6], %r196;
	st.shared.u32 	[%r5], %r91;
$L__BB0_47:
	bar.sync 	0;
	setp.lt.u32 	%p68, %r2, 128;
	@%p68 bra 	$L__BB0_64;
	setp.gt.u32 	%p69, %r3, %r107;
	shr.u32 	%r92, %r2, 7;
	setp.ge.u32 	%p70, %r1, %r92;
	or.pred  	%p71, %p69, %p70;
	@%p71 bra 	$L__BB0_51;
	ld.shared.u32 	%r197, [%r5];
	shl.b32 	%r93, %r92, 2;
	add.s32 	%r198, %r5, %r93;
	ld.shared.u32 	%r94, [%r198];
	setp.ge.u32 	%p72, %r197, %r94;
	@%p72 bra 	$L__BB0_51;
	add.s32 	%r199, %r6, %r93;
	ld.shared.u32 	%r200, [%r199];
	st.shared.u32 	[%r6], %r200;
	st.shared.u32 	[%r5], %r94;
$L__BB0_51:
	bar.sync 	0;
	setp.lt.u32 	%p73, %r2, 256;
	@%p73 bra 	$L__BB0_64;
	setp.gt.u32 	%p74, %r3, %r107;
	shr.u32 	%r95, %r2, 8;
	setp.ge.u32 	%p75, %r1, %r95;
	or.pred  	%p76, %p74, %p75;
	@%p76 bra 	$L__BB0_55;
	ld.shared.u32 	%r201, [%r5];
	shl.b32 	%r96, %r95, 2;
	add.s32 	%r202, %r5, %r96;
	ld.shared.u32 	%r97, [%r202];
	setp.ge.u32 	%p77, %r201, %r97;
	@%p77 bra 	$L__BB0_55;
	add.s32 	%r203, %r6, %r96;
	ld.shared.u32 	%r204, [%r203];
	st.shared.u32 	[%r6], %r204;
	st.shared.u32 	[%r5], %r97;
$L__BB0_55:
	bar.sync 	0;
	setp.lt.u32 	%p78, %r2, 512;
	@%p78 bra 	$L__BB0_64;
	setp.gt.u32 	%p79, %r3, %r107;
	shr.u32 	%r98, %r2, 9;
	setp.ge.u32 	%p80, %r1, %r98;
	or.pred  	%p81, %p79, %p80;
	@%p81 bra 	$L__BB0_59;
	ld.shared.u32 	%r205, [%r5];
	shl.b32 	%r99, %r98, 2;
	add.s32 	%r206, %r5, %r99;
	ld.shared.u32 	%r100, [%r206];
	setp.ge.u32 	%p82, %r205, %r100;
	@%p82 bra 	$L__BB0_59;
	add.s32 	%r207, %r6, %r99;
	ld.shared.u32 	%r208, [%r207];
	st.shared.u32 	[%r6], %r208;
	st.shared.u32 	[%r5], %r100;
$L__BB0_59:
	bar.sync 	0;
	setp.lt.u32 	%p83, %r2, 1024;
	@%p83 bra 	$L__BB0_64;
	setp.gt.u32 	%p84, %r3, %r107;
	shr.u32 	%r101, %r2, 10;
	setp.ge.u32 	%p85, %r1, %r101;
	or.pred  	%p86, %p84, %p85;
	@%p86 bra 	$L__BB0_63;
	ld.shared.u32 	%r209, [%r5];
	shl.b32 	%r102, %r101, 2;
	add.s32 	%r210, %r5, %r102;
	ld.shared.u32 	%r103, [%r210];
	setp.ge.u32 	%p87, %r209, %r103;
	@%p87 bra 	$L__BB0_63;
	add.s32 	%r211, %r6, %r102;
	ld.shared.u32 	%r212, [%r211];
	st.shared.u32 	[%r6], %r212;
	st.shared.u32 	[%r5], %r103;
$L__BB0_63:
	bar.sync 	0;
$L__BB0_64:
	setp.ne.s32 	%p88, %r1, 0;
	@%p88 bra 	$L__BB0_69;
	ld.shared.u32 	%r104, [_ZZ12subsetcomp22PjS_S_jjjjjjE5share];
	setp.gt.u32 	%p89, %r109, %r104;
	@%p89 bra 	$L__BB0_69;
	ld.param.u64 	%rd53, [_Z12subsetcomp22PjS_S_jjjjjj_param_2];
	cvta.to.global.u64 	%rd46, %rd53;
	mul.wide.u32 	%rd47, %r108, 4;
	add.s64 	%rd2, %rd46, %rd47;
	ld.global.u32 	%r213, [%rd2];
	setp.ge.u32 	%p90, %r213, %r104;
	@%p90 bra 	$L__BB0_69;
	atom.global.max.u32 	%r214, [%rd2], %r104;
	setp.ge.u32 	%p91, %r214, %r104;
	@%p91 bra 	$L__BB0_69;
	ld.param.u64 	%rd52, [_Z12subsetcomp22PjS_S_jjjjjj_param_1];
	ld.shared.u32 	%r215, [_ZZ12subsetcomp22PjS_S_jjjjjjE4step];
	cvta.to.global.u64 	%rd48, %rd52;
	mul.wide.u32 	%rd49, %r105, 4;
	add.s64 	%rd50, %rd48, %rd49;
	st.global.u32 	[%rd50], %r215;
	add.s64 	%rd51, %rd1, %rd49;
	st.global.u32 	[%rd51], %r104;
$L__BB0_69:
	ret;

}


// ===== COMPILED SASS (sm_100) =====

	.target	sm_100

	.elftype	@"ET_EXEC"


//--------------------- .note.nv.tkinfo           --------------------------
	.section	.note.nv.tkinfo,"",@"SHT_NOTE"
	.sectionflags	@"SHF_NOTE_NV_TKINFO"
	.tkinfo
        /*0018*/ 	.word	0x00000002
        /*0030*/ 	.string	""
        /*0030*/ 	.string	"ptxas"
        /*0030*/ 	.string	"Cuda compilation tools, release 13.0, V13.0.88"
        /*0030*/ 	.string	"Build cuda_13.0.r13.0/compiler.36424714_0"
        /*0030*/ 	.string	"-arch sm_100 -m 64 "



//--------------------- .note.nv.cuinfo           --------------------------
	.section	.note.nv.cuinfo,"",@"SHT_NOTE"
	.sectionflags	@"SHF_NOTE_NV_CUINFO"
        /*0018*/ 	.short	0x0002
        /*001a*/ 	.short	0x0064
        /*001c*/ 	.short	0x0082
	.zero		2


//--------------------- .nv.info                  --------------------------
	.section	.nv.info,"",@"SHT_CUDA_INFO"
	.align	4


	//----- nvinfo : EIATTR_REGCOUNT
	.align		4
        /*0000*/ 	.byte	0x04, 0x2f
        /*0002*/ 	.short	(.L_1 - .L_0)
	.align		4
.L_0:
        /*0004*/ 	.word	index@(_Z12subsetcomp22PjS_S_jjjjjj)
        /*0008*/ 	.word	0x00000020


	//----- nvinfo : EIATTR_FRAME_SIZE
	.align		4
.L_1:
        /*000c*/ 	.byte	0x04, 0x11
        /*000e*/ 	.short	(.L_3 - .L_2)
	.align		4
.L_2:
        /*0010*/ 	.word	index@(_Z12subsetcomp22PjS_S_jjjjjj)
        /*0014*/ 	.word	0x00000000


	//----- nvinfo : EIATTR_MIN_STACK_SIZE
	.align		4
.L_3:
        /*0018*/ 	.byte	0x04, 0x12
        /*001a*/ 	.short	(.L_5 - .L_4)
	.align		4
.L_4:
        /*001c*/ 	.word	index@(_Z12subsetcomp22PjS_S_jjjjjj)
        /*0020*/ 	.word	0x00000000
.L_5:


//--------------------- .nv.compat                --------------------------
	.section	.nv.compat,"",@"SHT_CUDA_COMPAT_INFO"
	.align	4
        /*0000*/ 	.byte	0x02, 0x09, 0x00, 0x00, 0x02, 0x02, 0x01, 0x00, 0x02, 0x05, 0x05, 0x00, 0x03, 0x07, 0x01, 0x01
        /*0010*/ 	.byte	0x02, 0x03, 0x00, 0x00, 0x02, 0x06, 0x01, 0x00, 0x04, 0x0b, 0x08, 0x00, 0x09, 0x00, 0x00, 0x00
        /*0020*/ 	.byte	0x00, 0x00, 0x00, 0x00


//--------------------- .nv.info._Z12subsetcomp22PjS_S_jjjjjj --------------------------
	.section	.nv.info._Z12subsetcomp22PjS_S_jjjjjj,"",@"SHT_CUDA_INFO"
	.sectionflags	@""
	.align	4


	//----- nvinfo : EIATTR_CUDA_API_VERSION
	.align		4
        /*0000*/ 	.byte	0x04, 0x37
        /*0002*/ 	.short	(.L_7 - .L_6)
.L_6:
        /*0004*/ 	.word	0x00000082


	//----- nvinfo : EIATTR_KPARAM_INFO
	.align		4
.L_7:
        /*0008*/ 	.byte	0x04, 0x17
        /*000a*/ 	.short	(.L_9 - .L_8)
.L_8:
        /*000c*/ 	.word	0x00000000
        /*0010*/ 	.short	0x0008
        /*0012*/ 	.short	0x002c
        /*0014*/ 	.byte	0x00, 0xf0, 0x11, 0x00


	//----- nvinfo : EIATTR_KPARAM_INFO
	.align		4
.L_9:
        /*0018*/ 	.byte	0x04, 0x17
        /*001a*/ 	.short	(.L_11 - .L_10)
.L_10:
        /*001c*/ 	.word	0x00000000
        /*0020*/ 	.short	0x0007
        /*0022*/ 	.short	0x0028
        /*0024*/ 	.byte	0x00, 0xf0, 0x11, 0x00


	//----- nvinfo : EIATTR_KPARAM_INFO
	.align		4
.L_11:
        /*0028*/ 	.byte	0x04, 0x17
        /*002a*/ 	.short	(.L_13 - .L_12)
.L_12:
        /*002c*/ 	.word	0x00000000
        /*0030*/ 	.short	0x0006
        /*0032*/ 	.short	0x0024
        /*0034*/ 	.byte	0x00, 0xf0, 0x11, 0x00


	//----- nvinfo : EIATTR_KPARAM_INFO
	.align		4
.L_13:
        /*0038*/ 	.byte	0x04, 0x17
        /*003a*/ 	.short	(.L_15 - .L_14)
.L_14:
        /*003c*/ 	.word	0x00000000
        /*0040*/ 	.short	0x0005
        /*0042*/ 	.short	0x0020
        /*0044*/ 	.byte	0x00, 0xf0, 0x11, 0x00


	//----- nvinfo : EIATTR_KPARAM_INFO
	.align		4
.L_15:
        /*0048*/ 	.byte	0x04, 0x17
        /*004a*/ 	.short	(.L_17 - .L_16)
.L_16:
        /*004c*/ 	.word	0x00000000
        /*0050*/ 	.short	0x0004
        /*0052*/ 	.short	0x001c
        /*0054*/ 	.byte	0x00, 0xf0, 0x11, 0x00


	//----- nvinfo : EIATTR_KPARAM_INFO
	.align		4
.L_17:
        /*0058*/ 	.byte	0x04, 0x17
        /*005a*/ 	.short	(.L_19 - .L_18)
.L_18:
        /*005c*/ 	.word	0x00000000
        /*0060*/ 	.short	0x0003
        /*0062*/ 	.short	0x0018
        /*0064*/ 	.byte	0x00, 0xf0, 0x11, 0x00


	//----- nvinfo : EIATTR_KPARAM_INFO
	.align		4
.L_19:
        /*0068*/ 	.byte	0x04, 0x17
        /*006a*/ 	.short	(.L_21 - .L_20)
.L_20:
        /*006c*/ 	.word	0x00000000
        /*0070*/ 	.short	0x0002
        /*0072*/ 	.short	0x0010
        /*0074*/ 	.byte	0x00, 0xf5, 0x21, 0x00


	//----- nvinfo : EIATTR_KPARAM_INFO
	.align		4
.L_21:
        /*0078*/ 	.byte	0x04, 0x17
        /*007a*/ 	.short	(.L_23 - .L_22)
.L_22:
        /*007c*/ 	.word	0x00000000
        /*0080*/ 	.short	0x0001
        /*0082*/ 	.short	0x0008
        /*0084*/ 	.byte	0x00, 0xf5, 0x21, 0x00


	//----- nvinfo : EIATTR_KPARAM_INFO
	.align		4
.L_23:
        /*0088*/ 	.byte	0x04, 0x17
        /*008a*/ 	.short	(.L_25 - .L_24)
.L_24:
        /*008c*/ 	.word	0x00000000
        /*0090*/ 	.short	0x0000
        /*0092*/ 	.short	0x0000
        /*0094*/ 	.byte	0x00, 0xf5, 0x21, 0x00


	//----- nvinfo : EIATTR_SPARSE_MMA_MASK
	.align		4
.L_25:
        /*0098*/ 	.byte	0x03, 0x50
        /*009a*/ 	.short	0x0000


	//----- nvinfo : EIATTR_MAXREG_COUNT
	.align		4
        /*009c*/ 	.byte	0x03, 0x1b
        /*009e*/ 	.short	0x00ff


	//----- nvinfo : EIATTR_NUM_BARRIERS
	.align		4
        /*00a0*/ 	.byte	0x02, 0x4c
        /*00a2*/ 	.byte	0x01
	.zero		1


	//----- nvinfo : EIATTR_MERCURY_ISA_VERSION
	.align		4
        /*00a4*/ 	.byte	0x03, 0x5f
        /*00a6*/ 	.short	0x0101


	//----- nvinfo : EIATTR_VRC_CTA_INIT_COUNT
	.align		4
        /*00a8*/ 	.byte	0x02, 0x4a
	.zero		1
	.zero		1


	//----- nvinfo : EIATTR_EXIT_INSTR_OFFSETS
	.align		4
        /*00ac*/ 	.byte	0x04, 0x1c
        /*00ae*/ 	.short	(.L_27 - .L_26)


	//   ....[0]....
.L_26:
        /*00b0*/ 	.word	0x000016c0


	//   ....[1]....
        /*00b4*/ 	.word	0x00001700


	//   ....[2]....
        /*00b8*/ 	.word	0x00001760


	//   ....[3]....
        /*00bc*/ 	.word	0x00001790


	//   ....[4]....
        /*00c0*/ 	.word	0x00001820


	//----- nvinfo : EIATTR_CRS_STACK_SIZE
	.align		4
.L_27:
        /*00c4*/ 	.byte	0x04, 0x1e
        /*00c6*/ 	.short	(.L_29 - .L_28)
.L_28:
        /*00c8*/ 	.word	0x00000000


	//----- nvinfo : EIATTR_CBANK_PARAM_SIZE
	.align		4
.L_29:
        /*00cc*/ 	.byte	0x03, 0x19
        /*00ce*/ 	.short	0x0030


	//----- nvinfo : EIATTR_PARAM_CBANK
	.align		4
        /*00d0*/ 	.byte	0x04, 0x0a
        /*00d2*/ 	.short	(.L_31 - .L_30)
	.align		4
.L_30:
        /*00d4*/ 	.word	index@(.nv.constant0._Z12subsetcomp22PjS_S_jjjjjj)
        /*00d8*/ 	.short	0x0380
        /*00da*/ 	.short	0x0030


	//----- nvinfo : EIATTR_SW_WAR
	.align		4
.L_31:
        /*00dc*/ 	.byte	0x04, 0x36
        /*00de*/ 	.short	(.L_33 - .L_32)
.L_32:
        /*00e0*/ 	.word	0x00000008
.L_33:


//--------------------- .nv.callgraph             --------------------------
	.section	.nv.callgraph,"",@"SHT_CUDA_CALLGRAPH"
	.align	4
	.sectionentsize	8
	.align		4
        /*0000*/ 	.word	0x00000000
	.align		4
        /*0004*/ 	.word	0xffffffff
	.align		4
        /*0008*/ 	.word	0x00000000
	.align		4
        /*000c*/ 	.word	0xfffffffe
	.align		4
        /*0010*/ 	.word	0x00000000
	.align		4
        /*0014*/ 	.word	0xfffffffd
	.align		4
        /*0018*/ 	.word	0x00000000
	.align		4
        /*001c*/ 	.word	0xfffffffc


//--------------------- .text._Z12subsetcomp22PjS_S_jjjjjj --------------------------
	.section	.text._Z12subsetcomp22PjS_S_jjjjjj,"ax",@progbits
	.align	128
        .global         _Z12subsetcomp22PjS_S_jjjjjj
        .type           _Z12subsetcomp22PjS_S_jjjjjj,@function
        .size           _Z12subsetcomp22PjS_S_jjjjjj,(.L_x_24 - _Z12subsetcomp22PjS_S_jjjjjj)
        .other          _Z12subsetcomp22PjS_S_jjjjjj,@"STO_CUDA_ENTRY STV_DEFAULT"
_Z12subsetcomp22PjS_S_jjjjjj:
.text._Z12subsetcomp22PjS_S_jjjjjj:
[----:B------:R-:W-:Y:S01]  /*0000*/  LDC R1, c[0x0][0x37c] ;  /* 0x0000df00ff017b82 */ /* 0x000fe20000000800 */
[----:B------:R-:W0:Y:S07]  /*0010*/  S2R R0, SR_TID.X ;  /* 0x0000000000007919 */ /* 0x000e2e0000002100 */
[----:B------:R-:W0:Y:S01]  /*0020*/  S2UR UR5, SR_CTAID.X ;  /* 0x00000000000579c3 */ /* 0x000e220000002500 */
[----:B------:R-:W1:Y:S01]  /*0030*/  LDCU UR7, c[0x0][0x3a8] ;  /* 0x00007500ff0777ac */ /* 0x000e620008000800 */
[----:B------:R-:W-:Y:S01]  /*0040*/  BSSY.RECONVERGENT B0, `(.L_x_0) ;  /* 0x00000ba000007945 */ /* 0x000fe20003800200 */
[----:B------:R-:W-:Y:S01]  /*0050*/  UMOV UR4, 0x400 ;  /* 0x0000040000047882 */ /* 0x000fe20000000000 */
[----:B------:R-:W2:Y:S04]  /*0060*/  LDCU UR8, c[0x0][0x3a0] ;  /* 0x00007400ff0877ac */ /* 0x000ea80008000800 */
[----:B------:R-:W0:Y:S08]  /*0070*/  LDC R3, c[0x0][0x360] ;  /* 0x0000d800ff037b82 */ /* 0x000e300000000800 */
[----:B------:R-:W3:Y:S01]  /*0080*/  S2UR UR6, SR_CgaCtaId ;  /* 0x00000000000679c3 */ /* 0x000ee20000008800 */
[----:B0-----:R-:W-:Y:S01]  /*0090*/  IMAD R2, R3, UR5, R0 ;  /* 0x0000000503027c24 */ /* 0x001fe2000f8e0200 */
[----:B------:R-:W-:-:S03]  /*00a0*/  UIADD3 UR5, UPT, UPT, UR4, 0x400, URZ ;  /* 0x0000040004057890 */ /* 0x000fc6000fffe0ff */
[----:B-1----:R-:W-:Y:S01]  /*00b0*/  VIADD R8, R2, UR7 ;  /* 0x0000000702087c36 */ /* 0x002fe20008000000 */
[----:B---3--:R-:W-:-:S04]  /*00c0*/  ULEA UR4, UR6, UR4, 0x18 ;  /* 0x0000000406047291 */ /* 0x008fc8000f8ec0ff */
[----:B--2---:R-:W-:Y:S01]  /*00d0*/  ISETP.GT.U32.AND P0, PT, R8, UR8, PT ;  /* 0x0000000808007c0c */ /* 0x004fe2000bf04070 */
[----:B------:R-:W-:Y:S01]  /*00e0*/  ULEA UR5, UR6, UR5, 0x18 ;  /* 0x0000000506057291 */ /* 0x000fe2000f8ec0ff */
[----:B------:R-:W0:Y:S01]  /*00f0*/  LDCU.64 UR6, c[0x0][0x358] ;  /* 0x00006b00ff0677ac */ /* 0x000e220008000a00 */
[----:B------:R-:W-:-:S04]  /*0100*/  LEA R4, R0, UR4, 0x2 ;  /* 0x0000000400047c11 */ /* 0x000fc8000f8e10ff */
[----:B------:R-:W-:Y:S01]  /*0110*/  LEA R5, R0, UR5, 0x2 ;  /* 0x0000000500057c11 */ /* 0x000fe2000f8e10ff */
[----:B------:R1:W-:Y:S04]  /*0120*/  STS [R4], RZ ;  /* 0x000000ff04007388 */ /* 0x0003e80000000800 */
[----:B------:R1:W-:Y:S01]  /*0130*/  STS [R5], RZ ;  /* 0x000000ff05007388 */ /* 0x0003e20000000800 */
[----:B------:R-:W-:Y:S05]  /*0140*/  @P0 BRA `(.L_x_1) ;  /* 0x0000000800a40947 */ /* 0x000fea0003800000 */
[----:B------:R-:W2:Y:S01]  /*0150*/  LDCU.64 UR10, c[0x0][0x398] ;  /* 0x00007300ff0a77ac */ /* 0x000ea20008000a00 */
[----:B------:R-:W-:Y:S01]  /*0160*/  CS2R R20, SRZ ;  /* 0x0000000000147805 */ /* 0x000fe2000001ff00 */
[----:B--2---:R-:W-:-:S05]  /*0170*/  VIADD R6, R8, -UR10 ;  /* 0x8000000a08067c36 */ /* 0x004fca0008000000 */
[----:B------:R-:W-:-:S04]  /*0180*/  LOP3.LUT R6, R6, UR10, RZ, 0xc0, !PT ;  /* 0x0000000a06067c12 */ /* 0x000fc8000f8ec0ff */
[----:B------:R-:W2:Y:S02]  /*0190*/  POPC R7, R6 ;  /* 0x0000000600077309 */ /* 0x000ea40000000000 */
[----:B--2---:R-:W-:-:S13]  /*01a0*/  ISETP.GT.U32.AND P0, PT, R7, UR11, PT ;  /* 0x0000000b07007c0c */ /* 0x004fda000bf04070 */
[----:B------:R-:W2:Y:S01]  /*01b0*/  @!P0 LDC.64 R12, c[0x0][0x380] ;  /* 0x0000e000ff0c8b82 */ /* 0x000ea20000000a00 */
[----:B------:R-:W-:Y:S01]  /*01c0*/  @!P0 LOP3.LUT R11, R6, UR10, RZ, 0x3c, !PT ;  /* 0x0000000a060b8c12 */ /* 0x000fe2000f8e3cff */
[----:B------:R-:W-:-:S04]  /*01d0*/  IMAD.IADD R14, R8, 0x1, R3 ;  /* 0x00000001080e7824 */ /* 0x000fc800078e0203 */
[----:B------:R-:W-:-:S05]  /*01e0*/  VIADD R7, R14, -UR10 ;  /* 0x8000000a0e077c36 */ /* 0x000fca0008000000 */
[----:B------:R-:W-:Y:S01]  /*01f0*/  LOP3.LUT R7, R7, UR10, RZ, 0xc0, !PT ;  /* 0x0000000a07077c12 */ /* 0x000fe2000f8ec0ff */
[----:B--2---:R-:W-:-:S04]  /*0200*/  @!P0 IMAD.WIDE.U32 R10, R11, 0x4, R12 ;  /* 0x000000040b0a8825 */ /* 0x004fc800078e000c */
[----:B------:R-:W-:Y:S01]  /*0210*/  @!P0 IMAD.WIDE.U32 R12, R6, 0x4, R12 ;  /* 0x00000004060c8825 */ /* 0x000fe200078e000c */
[----:B0-----:R-:W2:Y:S04]  /*0220*/  @!P0 LDG.E R21, desc[UR6][R10.64] ;  /* 0x000000060a158981 */ /* 0x001ea8000c1e1900 */
[----:B------:R0:W2:Y:S01]  /*0230*/  @!P0 LDG.E R20, desc[UR6][R12.64] ;  /* 0x000000060c148981 */ /* 0x0000a2000c1e1900 */
[----:B------:R-:W3:Y:S01]  /*0240*/  POPC R9, R7 ;  /* 0x0000000700097309 */ /* 0x000ee20000000000 */
[----:B------:R-:W-:Y:S02]  /*0250*/  IMAD.IADD R16, R14, 0x1, R3 ;  /* 0x000000010e107824 */ /* 0x000fe400078e0203 */
[----:B------:R-:W-:Y:S02]  /*0260*/  IMAD.MOV.U32 R22, RZ, RZ, RZ ;  /* 0x000000ffff167224 */ /* 0x000fe400078e00ff */
[----:B------:R-:W-:-:S02]  /*0270*/  VIADD R8, R16, -UR10 ;  /* 0x8000000a10087c36 */ /* 0x000fc40008000000 */
[----:B0-----:R-:W-:-:S03]  /*0280*/  IMAD.IADD R12, R16, 0x1, R3 ;  /* 0x00000001100c7824 */ /* 0x001fc600078e0203 */
[----:B------:R-:W-:-:S04]  /*0290*/  LOP3.LUT R8, R8, UR10, RZ, 0xc0, !PT ;  /* 0x0000000a08087c12 */ /* 0x000fc8000f8ec0ff */
[----:B------:R-:W0:Y:S01]  /*02a0*/  POPC R15, R8 ;  /* 0x00000008000f7309 */ /* 0x000e220000000000 */
[----:B---3--:R-:W-:Y:S01]  /*02b0*/  ISETP.GT.U32.AND P0, PT, R9, UR11, PT ;  /* 0x0000000b09007c0c */ /* 0x008fe2000bf04070 */
[----:B------:R-:W-:-:S03]  /*02c0*/  VIADD R9, R12, -UR10 ;  /* 0x8000000a0c097c36 */ /* 0x000fc60008000000 */
[----:B------:R-:W-:Y:S01]  /*02d0*/  ISETP.GT.U32.OR P0, PT, R14, UR8, P0 ;  /* 0x000000080e007c0c */ /* 0x000fe20008704470 */
[----:B------:R-:W-:Y:S01]  /*02e0*/  IMAD.IADD R14, R12, 0x1, R3 ;  /* 0x000000010c0e7824 */ /* 0x000fe200078e0203 */
[----:B------:R-:W-:-:S03]  /*02f0*/  LOP3.LUT R9, R9, UR10, RZ, 0xc0, !PT ;  /* 0x0000000a09097c12 */ /* 0x000fc6000f8ec0ff */
[----:B------:R-:W-:Y:S01]  /*0300*/  VIADD R10, R14, -UR10 ;  /* 0x8000000a0e0a7c36 */ /* 0x000fe20008000000 */
[----:B------:R-:W3:Y:S01]  /*0310*/  POPC R11, R9 ;  /* 0x00000009000b7309 */ /* 0x000ee20000000000 */
[----:B0-----:R-:W-:-:S03]  /*0320*/  ISETP.GT.U32.AND P1, PT, R15, UR11, PT ;  /* 0x0000000b0f007c0c */ /* 0x001fc6000bf24070 */
[----:B------:R-:W-:-:S03]  /*0330*/  LOP3.LUT R10, R10, UR10, RZ, 0xc0, !PT ;  /* 0x0000000a0a0a7c12 */ /* 0x000fc6000f8ec0ff */
[----:B------:R-:W0:Y:S01]  /*0340*/  @!P0 LDC.64 R26, c[0x0][0x380] ;  /* 0x0000e000ff1a8b82 */ /* 0x000e220000000a00 */
[----:B------:R-:W-:Y:S02]  /*0350*/  @!P0 LOP3.LUT R25, R7, UR10, RZ, 0x3c, !PT ;  /* 0x0000000a07198c12 */ /* 0x000fe4000f8e3cff */
[----:B------:R-:W-:Y:S01]  /*0360*/  ISETP.GT.U32.OR P1, PT, R16, UR8, P1 ;  /* 0x0000000810007c0c */ /* 0x000fe20008f24470 */
[----:B------:R-:W4:Y:S01]  /*0370*/  POPC R13, R10 ;  /* 0x0000000a000d7309 */ /* 0x000f220000000000 */
[----:B---3--:R-:W-:Y:S01]  /*0380*/  ISETP.GT.U32.AND P2, PT, R11, UR11, PT ;  /* 0x0000000b0b007c0c */ /* 0x008fe2000bf44070 */
[----:B------:R-:W-:-:S03]  /*0390*/  IMAD.MOV.U32 R11, RZ, RZ, RZ ;  /* 0x000000ffff0b7224 */ /* 0x000fc600078e00ff */
[----:B------:R-:W-:Y:S01]  /*03a0*/  ISETP.GT.U32.OR P2, PT, R12, UR8, P2 ;  /* 0x000000080c007c0c */ /* 0x000fe20009744470 */
[----:B0-----:R-:W-:-:S06]  /*03b0*/  @!P0 IMAD.WIDE.U32 R24, R25, 0x4, R26 ;  /* 0x0000000419188825 */ /* 0x001fcc00078e001a */
[----:B------:R-:W0:Y:S01]  /*03c0*/  @!P1 LDC.64 R18, c[0x0][0x380] ;  /* 0x0000e000ff129b82 */ /* 0x000e220000000a00 */
[----:B----4-:R-:W-:Y:S01]  /*03d0*/  ISETP.GT.U32.AND P3, PT, R13, UR11, PT ;  /* 0x0000000b0d007c0c */ /* 0x010fe2000bf64070 */
[----:B------:R-:W-:Y:S01]  /*03e0*/  @!P0 IMAD.WIDE.U32 R26, R7, 0x4, R26 ;  /* 0x00000004071a8825 */ /* 0x000fe200078e001a */
[----:B------:R-:W3:Y:S02]  /*03f0*/  @!P0 LDG.E R11, desc[UR6][R24.64] ;  /* 0x00000006180b8981 */ /* 0x000ee4000c1e1900 */
[C---:B------:R-:W-:Y:S01]  /*0400*/  ISETP.GT.U32.OR P3, PT, R14.reuse, UR8, P3 ;  /* 0x000000080e007c0c */ /* 0x040fe20009f64470 */
[----:B------:R-:W-:Y:S01]  /*0410*/  IMAD.IADD R12, R14, 0x1, R3 ;  /* 0x000000010e0c7824 */ /* 0x000fe200078e0203 */
[----:B------:R4:W3:Y:S01]  /*0420*/  @!P0 LDG.E R22, desc[UR6][R26.64] ;  /* 0x000000061a168981 */ /* 0x0008e2000c1e1900 */
[----:B------:R-:W5:Y:S01]  /*0430*/  @!P2 LDC.64 R16, c[0x0][0x380] ;  /* 0x0000e000ff10ab82 */ /* 0x000f620000000a00 */
[----:B------:R-:W-:Y:S01]  /*0440*/  @!P1 LOP3.LUT R15, R8, UR10, RZ, 0x3c, !PT ;  /* 0x0000000a080f9c12 */ /* 0x000fe2000f8e3cff */
[----:B------:R-:W-:-:S02]  /*0450*/  VIADD R23, R12, -UR10 ;  /* 0x8000000a0c177c36 */ /* 0x000fc40008000000 */
[----:B------:R-:W-:-:S03]  /*0460*/  IMAD.MOV.U32 R13, RZ, RZ, RZ ;  /* 0x000000ffff0d7224 */ /* 0x000fc600078e00ff */
[----:B------:R-:W-:-:S04]  /*0470*/  LOP3.LUT R23, R23, UR10, RZ, 0xc0, !PT ;  /* 0x0000000a17177c12 */ /* 0x000fc8000f8ec0ff */
[----:B----4-:R-:W4:Y:S01]  /*0480*/  POPC R26, R23 ;  /* 0x00000017001a7309 */ /* 0x010f220000000000 */
[----:B0-----:R-:W-:Y:S01]  /*0490*/  @!P1 IMAD.WIDE.U32 R14, R15, 0x4, R18 ;  /* 0x000000040f0e9825 */ /* 0x001fe200078e0012 */
[----:B------:R-:W-:-:S04]  /*04a0*/  @!P2 LOP3.LUT R29, R9, UR10, RZ, 0x3c, !PT ;  /* 0x0000000a091dac12 */ /* 0x000fc8000f8e3cff */
[----:B------:R0:W3:Y:S01]  /*04b0*/  @!P1 LDG.E R13, desc[UR6][R14.64] ;  /* 0x000000060e0d9981 */ /* 0x0000e2000c1e1900 */
[----:B----4-:R-:W-:-:S04]  /*04c0*/  ISETP.GT.U32.AND P0, PT, R26, UR11, PT ;  /* 0x0000000b1a007c0c */ /* 0x010fc8000bf04070 */
[----:B------:R-:W-:Y:S01]  /*04d0*/  ISETP.GT.U32.OR P0, PT, R12, UR8, P0 ;  /* 0x000000080c007c0c */ /* 0x000fe20008704470 */
[----:B0-----:R-:W0:Y:S01]  /*04e0*/  @!P3 LDC.64 R14, c[0x0][0x380] ;  /* 0x0000e000ff0ebb82 */ /* 0x001e220000000a00 */
[----:B-----5:R-:W-:Y:S01]  /*04f0*/  @!P2 IMAD.WIDE.U32 R28, R29, 0x4, R16 ;  /* 0x000000041d1ca825 */ /* 0x020fe200078e0010 */
[----:B------:R-:W-:-:S03]  /*0500*/  CS2R R26, SRZ ;  /* 0x00000000001a7805 */ /* 0x000fc6000001ff00 */
[----:B------:R-:W-:Y:S01]  /*0510*/  @!P2 IMAD.WIDE.U32 R16, R9, 0x4, R16 ;  /* 0x000000040910a825 */ /* 0x000fe200078e0010 */
[----:B------:R-:W-:-:S04]  /*0520*/  CS2R R24, SRZ ;  /* 0x0000000000187805 */ /* 0x000fc8000001ff00 */
[----:B------:R4:W5:Y:S01]  /*0530*/  @!P2 LDG.E R26, desc[UR6][R16.64] ;  /* 0x00000006101aa981 */ /* 0x000962000c1e1900 */
[----:B------:R-:W-:-:S03]  /*0540*/  @!P1 IMAD.WIDE.U32 R18, R8, 0x4, R18 ;  /* 0x0000000408129825 */ /* 0x000fc600078e0012 */
[----:B------:R-:W5:Y:S04]  /*0550*/  @!P2 LDG.E R25, desc[UR6][R28.64] ;  /* 0x000000061c19a981 */ /* 0x000f68000c1e1900 */
[----:B------:R1:W5:Y:S01]  /*0560*/  @!P1 LDG.E R24, desc[UR6][R18.64] ;  /* 0x0000000612189981 */ /* 0x000362000c1e1900 */
[----:B----4-:R-:W4:Y:S01]  /*0570*/  @!P0 LDC.64 R16, c[0x0][0x380] ;  /* 0x0000e000ff108b82 */ /* 0x010f220000000a00 */
[----:B-1----:R-:W-:Y:S02]  /*0580*/  @!P3 LOP3.LUT R19, R10, UR10, RZ, 0x3c, !PT ;  /* 0x0000000a0a13bc12 */ /* 0x002fe4000f8e3cff */
[----:B------:R-:W-:-:S03]  /*0590*/  CS2R R28, SRZ ;  /* 0x00000000001c7805 */ /* 0x000fc6000001ff00 */
[----:B0-----:R-:W-:-:S04]  /*05a0*/  @!P3 IMAD.WIDE.U32 R18, R19, 0x4, R14 ;  /* 0x000000041312b825 */ /* 0x001fc800078e000e */
[----:B------:R-:W-:Y:S01]  /*05b0*/  @!P3 IMAD.WIDE.U32 R14, R10, 0x4, R14 ;  /* 0x000000040a0eb825 */ /* 0x000fe200078e000e */
[----:B------:R-:W5:Y:S04]  /*05c0*/  @!P3 LDG.E R27, desc[UR6][R18.64] ;  /* 0x00000006121bb981 */ /* 0x000f68000c1e1900 */
[----:B------:R0:W5:Y:S01]  /*05d0*/  @!P3 LDG.E R28, desc[UR6][R14.64] ;  /* 0x000000060e1cb981 */ /* 0x000162000c1e1900 */
[----:B------:R-:W-:Y:S01]  /*05e0*/  IMAD.IADD R12, R12, 0x1, R3 ;  /* 0x000000010c0c7824 */ /* 0x000fe200078e0203 */
[----:B0-----:R-:W-:-:S03]  /*05f0*/  @!P0 LOP3.LUT R15, R23, UR10, RZ, 0x3c, !PT ;  /* 0x0000000a170f8c12 */ /* 0x001fc6000f8e3cff */
[----:B------:R-:W-:Y:S02]  /*0600*/  VIADD R18, R12, -UR10 ;  /* 0x8000000a0c127c36 */ /* 0x000fe40008000000 */
[----:B--2---:R-:W-:Y:S02]  /*0610*/  IMAD.IADD R14, R21, 0x1, R20 ;  /* 0x00000001150e7824 */ /* 0x004fe400078e0214 */
[----:B----4-:R-:W-:Y:S01]  /*0620*/  @!P0 IMAD.WIDE.U32 R20, R15, 0x4, R16 ;  /* 0x000000040f148825 */ /* 0x010fe200078e0010 */
[----:B------:R-:W-:-:S04]  /*0630*/  LOP3.LUT R15, R18, UR10, RZ, 0xc0, !PT ;  /* 0x0000000a120f7c12 */ /* 0x000fc8000f8ec0ff */
[----:B------:R0:W2:Y:S01]  /*0640*/  @!P0 LDG.E R29, desc[UR6][R20.64] ;  /* 0x00000006141d8981 */ /* 0x0000a2000c1e1900 */
[----:B------:R-:W-:Y:S01]  /*0650*/  @!P0 IMAD.WIDE.U32 R16, R23, 0x4, R16 ;  /* 0x0000000417108825 */ /* 0x000fe200078e0010 */
[----:B------:R-:W1:Y:S01]  /*0660*/  POPC R18, R15 ;  /* 0x0000000f00127309 */ /* 0x000e620000000000 */
[----:B0-----:R-:W-:-:S06]  /*0670*/  CS2R R20, SRZ ;  /* 0x0000000000147805 */ /* 0x001fcc000001ff00 */
[----:B------:R0:W2:Y:S01]  /*0680*/  @!P0 LDG.E R20, desc[UR6][R16.64] ;  /* 0x0000000610148981 */ /* 0x0000a2000c1e1900 */
[----:B-1----:R-:W-:-:S04]  /*0690*/  ISETP.GT.U32.AND P0, PT, R18, UR11, PT ;  /* 0x0000000b12007c0c */ /* 0x002fc8000bf04070 */
[----:B------:R-:W-:-:S13]  /*06a0*/  ISETP.GT.U32.OR P0, PT, R12, UR8, P0 ;  /* 0x000000080c007c0c */ /* 0x000fda0008704470 */
[----:B------:R-:W1:Y:S01]  /*06b0*/  @!P0 LDC.64 R18, c[0x0][0x380] ;  /* 0x0000e000ff128b82 */ /* 0x000e620000000a00 */
[----:B0-----:R-:W-:-:S05]  /*06c0*/  @!P0 LOP3.LUT R17, R15, UR10, RZ, 0x3c, !PT ;  /* 0x0000000a0f118c12 */ /* 0x001fca000f8e3cff */
[----:B-1----:R-:W-:-:S04]  /*06d0*/  @!P0 IMAD.WIDE.U32 R16, R17, 0x4, R18 ;  /* 0x0000000411108825 */ /* 0x002fc800078e0012 */
[----:B---3--:R-:W-:Y:S02]  /*06e0*/  IMAD.IADD R11, R11, 0x1, R22 ;  /* 0x000000010b0b7824 */ /* 0x008fe400078e0216 */
[----:B------:R-:W-:Y:S02]  /*06f0*/  IMAD.MOV.U32 R22, RZ, RZ, RZ ;  /* 0x000000ffff167224 */ /* 0x000fe400078e00ff */
[----:B------:R-:W-:-:S04]  /*0700*/  @!P0 IMAD.WIDE.U32 R18, R15, 0x4, R18 ;  /* 0x000000040f128825 */ /* 0x000fc800078e0012 */
[----:B------:R-:W3:Y:S04]  /*0710*/  @!P0 LDG.E R22, desc[UR6][R16.64] ;  /* 0x0000000610168981 */ /* 0x000ee8000c1e1900 */
[----:B------:R0:W3:Y:S01]  /*0720*/  @!P0 LDG.E R21, desc[UR6][R18.64] ;  /* 0x0000000612158981 */ /* 0x0000e2000c1e1900 */
[----:B------:R-:W-:Y:S01]  /*0730*/  IMAD.IADD R12, R12, 0x1, R3 ;  /* 0x000000010c0c7824 */ /* 0x000fe200078e0203 */
[----:B------:R-:W-:Y:S02]  /*0740*/  ISETP.GT.U32.AND P1, PT, R11, R14, PT ;  /* 0x0000000e0b00720c */ /* 0x000fe40003f24070 */
[----:B------:R-:W-:Y:S01]  /*0750*/  VIMNMX.U32 R11, PT, PT, R14, R11, !PT ;  /* 0x0000000b0e0b7248 */ /* 0x000fe20007fe0000 */
[----:B-----5:R-:W-:Y:S01]  /*0760*/  IMAD.IADD R24, R24, 0x1, R13 ;  /* 0x0000000118187824 */ /* 0x020fe200078e020d */
[----:B------:R-:W-:-:S04]  /*0770*/  SEL R13, R7, R6, P1 ;  /* 0x00000006070d7207 */ /* 0x000fc80000800000 */
[----:B------:R-:W-:Y:S01]  /*0780*/  ISETP.GT.U32.AND P1, PT, R24, R11, PT ;  /* 0x0000000b1800720c */ /* 0x000fe20003f24070 */
[----:B--2---:R-:W-:Y:S02]  /*0790*/  IMAD.IADD R20, R29, 0x1, R20 ;  /* 0x000000011d147824 */ /* 0x004fe400078e0214 */
[----:B------:R-:W-:-:S05]  /*07a0*/  VIADD R29, R12, -UR10 ;  /* 0x8000000a0c1d7c36 */ /* 0x000fca0008000000 */
[----:B------:R-:W-:-:S04]  /*07b0*/  LOP3.LUT R29, R29, UR10, RZ, 0xc0, !PT ;  /* 0x0000000a1d1d7c12 */ /* 0x000fc8000f8ec0ff */
[----:B------:R-:W1:Y:S02]  /*07c0*/  POPC R14, R29 ;  /* 0x0000001d000e7309 */ /* 0x000e640000000000 */
[----:B-1----:R-:W-:-:S04]  /*07d0*/  ISETP.GT.U32.AND P0, PT, R14, UR11, PT ;  /* 0x0000000b0e007c0c */ /* 0x002fc8000bf04070 */
[----:B------:R-:W-:-:S13]  /*07e0*/  ISETP.GT.U32.OR P0, PT, R12, UR8, P0 ;  /* 0x000000080c007c0c */ /* 0x000fda0008704470 */
[----:B------:R-:W1:Y:S01]  /*07f0*/  @!P0 LDC.64 R14, c[0x0][0x380] ;  /* 0x0000e000ff0e8b82 */ /* 0x000e620000000a00 */
[----:B------:R-:W-:-:S04]  /*0800*/  IMAD.IADD R12, R12, 0x1, R3 ;  /* 0x000000010c0c7824 */ /* 0x000fc800078e0203 */
[----:B0-----:R-:W-:Y:S01]  /*0810*/  VIADD R18, R12, -UR10 ;  /* 0x8000000a0c127c36 */ /* 0x001fe20008000000 */
[----:B---3--:R-:W-:Y:S02]  /*0820*/  VIADDMNMX.U32 R21, R21, R22, R20, !PT ;  /* 0x0000001615157246 */ /* 0x008fe40007800014 */
[----:B------:R-:W-:-:S05]  /*0830*/  @!P0 LOP3.LUT R22, R29, UR10, RZ, 0x3c, !PT ;  /* 0x0000000a1d168c12 */ /* 0x000fca000f8e3cff */
[----:B-1----:R-:W-:-:S04]  /*0840*/  @!P0 IMAD.WIDE.U32 R16, R22, 0x4, R14 ;  /* 0x0000000416108825 */ /* 0x002fc800078e000e */
[----:B------:R-:W-:Y:S02]  /*0850*/  IMAD.MOV.U32 R22, RZ, RZ, RZ ;  /* 0x000000ffff167224 */ /* 0x000fe400078e00ff */
[----:B------:R-:W-:-:S05]  /*0860*/  @!P0 IMAD.WIDE.U32 R14, R29, 0x4, R14 ;  /* 0x000000041d0e8825 */ /* 0x000fca00078e000e */
[----:B------:R0:W2:Y:S02]  /*0870*/  @!P0 LDG.E R22, desc[UR6][R14.64] ;  /* 0x000000060e168981 */ /* 0x0000a4000c1e1900 */
[----:B0-----:R-:W-:-:S04]  /*0880*/  LOP3.LUT R15, R18, UR10, RZ, 0xc0, !PT ;  /* 0x0000000a120f7c12 */ /* 0x001fc8000f8ec0ff */
[----:B------:R-:W0:Y:S01]  /*0890*/  POPC R18, R15 ;  /* 0x0000000f00127309 */ /* 0x000e220000000000 */
[----:B------:R-:W-:-:S06]  /*08a0*/  IMAD.MOV.U32 R20, RZ, RZ, RZ ;  /* 0x000000ffff147224 */ /* 0x000fcc00078e00ff */
[----:B------:R1:W2:Y:S01]  /*08b0*/  @!P0 LDG.E R20, desc[UR6][R16.64] ;  /* 0x0000000610148981 */ /* 0x0002a2000c1e1900 */
[----:B0-----:R-:W-:-:S04]  /*08c0*/  ISETP.GT.U32.AND P0, PT, R18, UR11, PT ;  /* 0x0000000b12007c0c */ /* 0x001fc8000bf04070 */
[----:B------:R-:W-:-:S13]  /*08d0*/  ISETP.GT.U32.OR P0, PT, R12, UR8, P0 ;  /* 0x000000080c007c0c */ /* 0x000fda0008704470 */
[----:B------:R-:W0:Y:S01]  /*08e0*/  @!P0 LDC.64 R18, c[0x0][0x380] ;  /* 0x0000e000ff128b82 */ /* 0x000e220000000a00 */
[----:B------:R-:W-:Y:S02]  /*08f0*/  @!P0 LOP3.LUT R7, R15, UR10, RZ, 0x3c, !PT ;  /* 0x0000000a0f078c12 */ /* 0x000fe4000f8e3cff */
[----:B------:R-:W-:Y:S01]  /*0900*/  VIMNMX.U32 R14, PT, PT, R11, R24, !PT ;  /* 0x000000180b0e7248 */ /* 0x000fe20007fe0000 */
[----:B------:R-:W-:Y:S02]  /*0910*/  IMAD.MOV.U32 R11, RZ, RZ, RZ ;  /* 0x000000ffff0b7224 */ /* 0x000fe400078e00ff */
[----:B------:R-:W-:Y:S02]  /*0920*/  IMAD.MOV.U32 R24, RZ, RZ, RZ ;  /* 0x000000ffff187224 */ /* 0x000fe400078e00ff */
[----:B0-----:R-:W-:-:S04]  /*0930*/  @!P0 IMAD.WIDE.U32 R6, R7, 0x4, R18 ;  /* 0x0000000407068825 */ /* 0x001fc800078e0012 */
[----:B------:R-:W-:Y:S01]  /*0940*/  @!P0 IMAD.WIDE.U32 R18, R15, 0x4, R18 ;  /* 0x000000040f128825 */ /* 0x000fe200078e0012 */
[----:B------:R0:W3:Y:S04]  /*0950*/  @!P0 LDG.E R11, desc[UR6][R6.64] ;  /* 0x00000006060b8981 */ /* 0x0000e8000c1e1900 */
[----:B------:R4:W3:Y:S01]  /*0960*/  @!P0 LDG.E R24, desc[UR6][R18.64] ;  /* 0x0000000612188981 */ /* 0x0008e2000c1e1900 */
[----:B-1----:R-:W-:-:S04]  /*0970*/  IMAD.IADD R16, R12, 0x1, R3 ;  /* 0x000000010c107824 */ /* 0x002fc800078e0203 */
[----:B------:R-:W-:-:S05]  /*0980*/  VIADD R12, R16, -UR10 ;  /* 0x8000000a100c7c36 */ /* 0x000fca0008000000 */
[----:B------:R-:W-:-:S04]  /*0990*/  LOP3.LUT R12, R12, UR10, RZ, 0xc0, !PT ;  /* 0x0000000a0c0c7c12 */ /* 0x000fc8000f8ec0ff */
[----:B------:R-:W1:Y:S02]  /*09a0*/  POPC R17, R12 ;  /* 0x0000000c00117309 */ /* 0x000e640000000000 */
[----:B-1----:R-:W-:-:S04]  /*09b0*/  ISETP.GT.U32.AND P0, PT, R17, UR11, PT ;  /* 0x0000000b11007c0c */ /* 0x002fc8000bf04070 */
[----:B------:R-:W-:-:S13]  /*09c0*/  ISETP.GT.U32.OR P0, PT, R16, UR8, P0 ;  /* 0x0000000810007c0c */ /* 0x000fda0008704470 */
[----:B------:R-:W1:Y:S01]  /*09d0*/  @!P0 LDC.64 R16, c[0x0][0x380] ;  /* 0x0000e000ff108b82 */ /* 0x000e620000000a00 */
[----:B0-----:R-:W-:Y:S01]  /*09e0*/  @!P0 LOP3.LUT R7, R12, UR10, RZ, 0x3c, !PT ;  /* 0x0000000a0c078c12 */ /* 0x001fe2000f8e3cff */
[----:B----4-:R-:W-:-:S04]  /*09f0*/  IMAD.MOV.U32 R18, RZ, RZ, RZ ;  /* 0x000000ffff127224 */ /* 0x010fc800078e00ff */
[----:B-1----:R-:W-:-:S04]  /*0a00*/  @!P0 IMAD.WIDE.U32 R6, R7, 0x4, R16 ;  /* 0x0000000407068825 */ /* 0x002fc800078e0010 */
[----:B------:R-:W-:-:S05]  /*0a10*/  @!P0 IMAD.WIDE.U32 R16, R12, 0x4, R16 ;  /* 0x000000040c108825 */ /* 0x000fca00078e0010 */
[----:B------:R-:W4:Y:S01]  /*0a20*/  @!P0 LDG.E R18, desc[UR6][R16.64] ;  /* 0x0000000610128981 */ /* 0x000f22000c1e1900 */
[----:B--2---:R-:W-:Y:S02]  /*0a30*/  IMAD.IADD R20, R22, 0x1, R20 ;  /* 0x0000000116147824 */ /* 0x004fe400078e0214 */
[----:B---3--:R-:W-:Y:S02]  /*0a40*/  IMAD.IADD R22, R24, 0x1, R11 ;  /* 0x0000000118167824 */ /* 0x008fe400078e020b */
[----:B------:R-:W-:-:S06]  /*0a50*/  IMAD.MOV.U32 R11, RZ, RZ, RZ ;  /* 0x000000ffff0b7224 */ /* 0x000fcc00078e00ff */
[----:B------:R0:W2:Y:S01]  /*0a60*/  @!P0 LDG.E R11, desc[UR6][R6.64] ;  /* 0x00000006060b8981 */ /* 0x0000a2000c1e1900 */
[----:B------:R-:W-:Y:S02]  /*0a70*/  IMAD.IADD R25, R26, 0x1, R25 ;  /* 0x000000011a197824 */ /* 0x000fe400078e0219 */
[----:B------:R-:W-:-:S03]  /*0a80*/  IMAD.IADD R27, R28, 0x1, R27 ;  /* 0x000000011c1b7824 */ /* 0x000fc600078e021b */
[----:B------:R-:W-:Y:S02]  /*0a90*/  VIMNMX.U32 R24, PT, PT, R14, R25, !PT ;  /* 0x000000190e187248 */ /* 0x000fe40007fe0000 */
[----:B------:R-:W-:Y:S02]  /*0aa0*/  SEL R8, R8, R13, P1 ;  /* 0x0000000d08087207 */ /* 0x000fe40000800000 */
[----:B0-----:R-:W-:Y:S02]  /*0ab0*/  VIMNMX.U32 R7, PT, PT, R24, R27, !PT ;  /* 0x0000001b18077248 */ /* 0x001fe40007fe0000 */
[----:B------:R-:W-:Y:S02]  /*0ac0*/  ISETP.GT.U32.AND P3, PT, R25, R14, PT ;  /* 0x0000000e1900720c */ /* 0x000fe40003f64070 */
[----:B------:R-:W-:Y:S02]  /*0ad0*/  ISETP.GT.U32.AND P1, PT, R20, R21, PT ;  /* 0x000000151400720c */ /* 0x000fe40003f24070 */
[----:B------:R-:W-:-:S02]  /*0ae0*/  SEL R9, R9, R8, P3 ;  /* 0x0000000809097207 */ /* 0x000fc40001800000 */
[----:B------:R-:W-:Y:S02]  /*0af0*/  ISETP.GT.U32.AND P3, PT, R27, R24, PT ;  /* 0x000000181b00720c */ /* 0x000fe40003f64070 */
[----:B------:R-:W-:Y:S02]  /*0b00*/  SEL R6, R29, R23, P1 ;  /* 0x000000171d067207 */ /* 0x000fe40000800000 */
[----:B------:R-:W-:Y:S01]  /*0b10*/  SEL R10, R10, R9, P3 ;  /* 0x000000090a0a7207 */ /* 0x000fe20001800000 */
[----:B------:R3:W-:Y:S04]  /*0b20*/  STS [R4], R7 ;  /* 0x0000000704007388 */ /* 0x0007e80000000800 */
[----:B------:R3:W-:Y:S01]  /*0b30*/  STS [R5], R10 ;  /* 0x0000000a05007388 */ /* 0x0007e20000000800 */
[----:B--2---:R-:W-:-:S05]  /*0b40*/  VIMNMX.U32 R19, PT, PT, R22, R11, !PT ;  /* 0x0000000b16137248 */ /* 0x004fca0007fe0000 */
[----:B----4-:R-:W-:Y:S01]  /*0b50*/  IMAD.IADD R19, R19, 0x1, R18 ;  /* 0x0000000113137824 */ /* 0x010fe200078e0212 */
[----:B------:R-:W-:-:S04]  /*0b60*/  VIMNMX.U32 R18, PT, PT, R21, R20, !PT ;  /* 0x0000001415127248 */ /* 0x000fc80007fe0000 */
[----:B------:R-:W-:Y:S02]  /*0b70*/  ISETP.GT.U32.AND P0, PT, R19, R18, PT ;  /* 0x000000121300720c */ /* 0x000fe40003f04070 */
[----:B------:R-:W-:-:S04]  /*0b80*/  VIMNMX.U32 R18, PT, PT, R18, R19, !PT ;  /* 0x0000001312127248 */ /* 0x000fc80007fe0000 */
[----:B------:R-:W-:Y:S02]  /*0b90*/  ISETP.GT.U32.AND P2, PT, R18, R7, PT ;  /* 0x000000071200720c */ /* 0x000fe40003f44070 */
[----:B------:R-:W-:-:S05]  /*0ba0*/  ISETP.GT.U32.AND P1, PT, R22, R11, PT ;  /* 0x0000000b1600720c */ /* 0x000fca0003f24070 */
[----:B------:R-:W-:-:S06]  /*0bb0*/  @P0 SEL R6, R15, R12, P1 ;  /* 0x0000000c0f060207 */ /* 0x000fcc0000800000 */
[----:B------:R3:W-:Y:S04]  /*0bc0*/  @P2 STS [R4], R18 ;  /* 0x0000001204002388 */ /* 0x0007e80000000800 */
[----:B------:R3:W-:Y:S02]  /*0bd0*/  @P2 STS [R5], R6 ;  /* 0x0000000605002388 */ /* 0x0007e40000000800 */
.L_x_1:
[----:B0-----:R-:W-:Y:S05]  /*0be0*/  BSYNC.RECONVERGENT B0 ;  /* 0x0000000000007941 */ /* 0x001fea0003800200 */
.L_x_0:
[----:B------:R-:W-:Y:S01]  /*0bf0*/  BAR.SYNC.DEFER_BLOCKING 0x0 ;  /* 0x0000000000007b1d */ /* 0x000fe20000010000 */
[----:B------:R-:W-:-:S13]  /*0c00*/  ISETP.GE.U32.AND P0, PT, R3, 0x2, PT ;  /* 0x000000020300780c */ /* 0x000fda0003f06070 */
[----:B------:R-:W-:Y:S05]  /*0c10*/  @!P0 BRA `(.L_x_2) ;  /* 0x0000000800a48947 */ /* 0x000fea0003800000 */
[----:B---3--:R-:W-:Y:S01]  /*0c20*/  SHF.R.U32.HI R7, RZ, 0x1, R3 ;  /* 0x00000001ff077819 */ /* 0x008fe20000011603 */
[----:B------:R-:W-:Y:S03]  /*0c30*/  BSSY.RECONVERGENT B0, `(.L_x_3) ;  /* 0x000000c000007945 */ /* 0x000fe60003800200 */
[----:B------:R-:W-:-:S04]  /*0c40*/  ISETP.GE.U32.AND P0, PT, R0, R7, PT ;  /* 0x000000070000720c */ /* 0x000fc80003f06070 */
[----:B------:R-:W-:-:S13]  /*0c50*/  ISETP.GT.U32.OR P0, PT, R2, UR8, P0 ;  /* 0x0000000802007c0c */ /* 0x000fda0008704470 */
[----:B------:R-:W-:Y:S05]  /*0c60*/  @P0 BRA `(.L_x_4) ;  /* 0x0000000000200947 */ /* 0x000fea0003800000 */
[----:B------:R-:W-:Y:S01]  /*0c70*/  IMAD R8, R7, 0x4, R4 ;  /* 0x0000000407087824 */ /* 0x000fe200078e0204 */
[----:B------:R-:W-:Y:S04]  /*0c80*/  LDS R6, [R4] ;  /* 0x0000000004067984 */ /* 0x000fe80000000800 */
[----:B------:R-:W0:Y:S02]  /*0c90*/  LDS R9, [R8] ;  /* 0x0000000008097984 */ /* 0x000e240000000800 */
[----:B0-----:R-:W-:-:S13]  /*0ca0*/  ISETP.GE.U32.AND P0, PT, R6, R9, PT ;  /* 0x000000090600720c */ /* 0x001fda0003f06070 */
[----:B------:R-:W-:-:S05]  /*0cb0*/  @!P0 IMAD R7, R7, 0x4, R5 ;  /* 0x0000000407078824 */ /* 0x000fca00078e0205 */
[----:B------:R-:W0:Y:S04]  /*0cc0*/  @!P0 LDS R6, [R7] ;  /* 0x0000000007068984 */ /* 0x000e280000000800 */
[----:B0-----:R0:W-:Y:S04]  /*0cd0*/  @!P0 STS [R5], R6 ;  /* 0x0000000605008388 */ /* 0x0011e80000000800 */
[----:B------:R0:W-:Y:S02]  /*0ce0*/  @!P0 STS [R4], R9 ;  /* 0x0000000904008388 */ /* 0x0001e40000000800 */
.L_x_4:
[----:B------:R-:W-:Y:S05]  /*0cf0*/  BSYNC.RECONVERGENT B0 ;  /* 0x0000000000007941 */ /* 0x000fea0003800200 */
.L_x_3:
[----:B------:R-:W-:Y:S01]  /*0d00*/  BAR.SYNC.DEFER_BLOCKING 0x0 ;  /* 0x0000000000007b1d */ /* 0x000fe20000010000 */
[----:B------:R-:W-:-:S13]  /*0d10*/  ISETP.GE.U32.AND P0, PT, R3, 0x4, PT ;  /* 0x000000040300780c */ /* 0x000fda0003f06070 */
[----:B------:R-:W-:Y:S05]  /*0d20*/  @!P0 BRA `(.L_x_2) ;  /* 0x0000000800608947 */ /* 0x000fea0003800000 */
[----:B------:R-:W-:Y:S01]  /*0d30*/  SHF.R.U32.HI R7, RZ, 0x2, R3 ;  /* 0x00000002ff077819 */ /* 0x000fe20000011603 */
[----:B------:R-:W-:Y:S03]  /*0d40*/  BSSY.RECONVERGENT B0, `(.L_x_5) ;  /* 0x000000d000007945 */ /* 0x000fe60003800200 */
[----:B------:R-:W-:-:S04]  /*0d50*/  ISETP.GE.U32.AND P0, PT, R0, R7, PT ;  /* 0x000000070000720c */ /* 0x000fc80003f06070 */
[----:B------:R-:W-:-:S13]  /*0d60*/  ISETP.GT.U32.OR P0, PT, R2, UR8, P0 ;  /* 0x0000000802007c0c */ /* 0x000fda0008704470 */
[----:B------:R-:W-:Y:S05]  /*0d70*/  @P0 BRA `(.L_x_6) ;  /* 0x0000000000240947 */ /* 0x000fea0003800000 */
[----:B------:R-:W-:Y:S01]  /*0d80*/  LOP3.LUT R7, R3, 0x7fc, RZ, 0xc0, !PT ;  /* 0x000007fc03077812 */ /* 0x000fe200078ec0ff */
[----:B0-----:R-:W-:Y:S04]  /*0d90*/  LDS R6, [R4] ;  /* 0x0000000004067984 */ /* 0x001fe80000000800 */
[----:B------:R-:W-:-:S05]  /*0da0*/  IMAD.IADD R8, R4, 0x1, R7 ;  /* 0x0000000104087824 */ /* 0x000fca00078e0207 */
[----:B------:R-:W0:Y:S02]  /*0db0*/  LDS R9, [R8] ;  /* 0x0000000008097984 */ /* 0x000e240000000800 */
[----:B0-----:R-:W-:-:S13]  /*0dc0*/  ISETP.GE.U32.AND P0, PT, R6, R9, PT ;  /* 0x000000090600720c */ /* 0x001fda0003f06070 */
[----:B------:R-:W-:-:S05]  /*0dd0*/  @!P0 IMAD.IADD R7, R5, 0x1, R7 ;  /* 0x0000000105078824 */ /* 0x000fca00078e0207 */
[----:B------:R-:W0:Y:S04]  /*0de0*/  @!P0 LDS R6, [R7] ;  /* 0x0000000007068984 */ /* 0x000e280000000800 */
[----:B0-----:R2:W-:Y:S04]  /*0df0*/  @!P0 STS [R5], R6 ;  /* 0x0000000605008388 */ /* 0x0015e80000000800 */
[----:B------:R2:W-:Y:S02]  /*0e00*/  @!P0 STS [R4], R9 ;  /* 0x0000000904008388 */ /* 0x0005e40000000800 */
.L_x_6:
[----:B------:R-:W-:Y:S05]  /*0e10*/  BSYNC.RECONVERGENT B0 ;  /* 0x0000000000007941 */ /* 0x000fea0003800200 */
.L_x_5:
        /* <DEDUP_REMOVED lines=8> */
[----:B------:R-:W-:Y:S01]  /*0ea0*/  IMAD R8, R7, 0x4, R4 ;  /* 0x0000000407087824 */ /* 0x000fe200078e0204 */
[----:B0-2---:R-:W-:Y:S04]  /*0eb0*/  LDS R6, [R4] ;  /* 0x0000000004067984 */ /* 0x005fe80000000800 */
[----:B------:R-:W0:Y:S02]  /*0ec0*/  LDS R9, [R8] ;  /* 0x0000000008097984 */ /* 0x000e240000000800 */
[----:B0-----:R-:W-:-:S13]  /*0ed0*/  ISETP.GE.U32.AND P0, PT, R6, R9, PT ;  /* 0x000000090600720c */ /* 0x001fda0003f06070 */
[----:B------:R-:W-:-:S05]  /*0ee0*/  @!P0 IMAD R7, R7, 0x4, R5 ;  /* 0x0000000407078824 */ /* 0x000fca00078e0205 */
[----:B------:R-:W0:Y:S04]  /*0ef0*/  @!P0 LDS R6, [R7] ;  /* 0x0000000007068984 */ /* 0x000e280000000800 */
[----:B0-----:R3:W-:Y:S04]  /*0f00*/  @!P0 STS [R5], R6 ;  /* 0x0000000605008388 */ /* 0x0017e80000000800 */
[----:B------:R3:W-:Y:S02]  /*0f10*/  @!P0 STS [R4], R9 ;  /* 0x0000000904008388 */ /* 0x0007e40000000800 */
.L_x_8:
[----:B------:R-:W-:Y:S05]  /*0f20*/  BSYNC.RECONVERGENT B0 ;  /* 0x0000000000007941 */ /* 0x000fea0003800200 */
.L_x_7:
        /* <DEDUP_REMOVED lines=9> */
[----:B0-23--:R-:W-:Y:S04]  /*0fc0*/  LDS R6, [R4] ;  /* 0x0000000004067984 */ /* 0x00dfe80000000800 */
[----:B------:R-:W0:Y:S02]  /*0fd0*/  LDS R9, [R8] ;  /* 0x0000000008097984 */ /* 0x000e240000000800 */
[----:B0-----:R-:W-:-:S13]  /*0fe0*/  ISETP.GE.U32.AND P0, PT, R6, R9, PT ;  /* 0x000000090600720c */ /* 0x001fda0003f06070 */
[----:B------:R-:W-:-:S05]  /*0ff0*/  @!P0 IMAD R7, R7, 0x4, R5 ;  /* 0x0000000407078824 */ /* 0x000fca00078e0205 */
[----:B------:R-:W0:Y:S04]  /*1000*/  @!P0 LDS R6, [R7] ;  /* 0x0000000007068984 */ /* 0x000e280000000800 */
[----:B0-----:R4:W-:Y:S04]  /*1010*/  @!P0 STS [R5], R6 ;  /* 0x0000000605008388 */ /* 0x0019e80000000800 */
[----:B------:R4:W-:Y:S02]  /*1020*/  @!P0 STS [R4], R9 ;  /* 0x0000000904008388 */ /* 0x0009e40000000800 */
.L_x_10:
[----:B------:R-:W-:Y:S05]  /*1030*/  BSYNC.RECONVERGENT B0 ;  /* 0x0000000000007941 */ /* 0x000fea0003800200 */
.L_x_9:
        /* <DEDUP_REMOVED lines=9> */
[----:B0-234-:R-:W-:Y:S04]  /*10d0*/  LDS R6, [R4] ;  /* 0x0000000004067984 */ /* 0x01dfe80000000800 */
[----:B------:R-:W0:Y:S02]  /*10e0*/  LDS R9, [R8] ;  /* 0x0000000008097984 */ /* 0x000e240000000800 */
[----:B0-----:R-:W-:-:S13]  /*10f0*/  ISETP.GE.U32.AND P0, PT, R6, R9, PT ;  /* 0x000000090600720c */ /* 0x001fda0003f06070 */
[----:B------:R-:W-:-:S05]  /*1100*/  @!P0 IMAD R7, R7, 0x4, R5 ;  /* 0x0000000407078824 */ /* 0x000fca00078e0205 */
[----:B------:R-:W0:Y:S04]  /*1110*/  @!P0 LDS R6, [R7] ;  /* 0x0000000007068984 */ /* 0x000e280000000800 */
[----:B0-----:R0:W-:Y:S04]  /*1120*/  @!P0 STS [R5], R6 ;  /* 0x0000000605008388 */ /* 0x0011e80000000800 */
[----:B------:R0:W-:Y:S02]  /*1130*/  @!P0 STS [R4], R9 ;  /* 0x0000000904008388 */ /* 0x0001e40000000800 */
.L_x_12:
[----:B------:R-:W-:Y:S05]  /*1140*/  BSYNC.RECONVERGENT B0 ;  /* 0x0000000000007941 */ /* 0x000fea0003800200 */
.L_x_11:
        /* <DEDUP_REMOVED lines=16> */
.L_x_14:
[----:B------:R-:W-:Y:S05]  /*1250*/  BSYNC.RECONVERGENT B0 ;  /* 0x0000000000007941 */ /* 0x000fea0003800200 */
.L_x_13:
        /* <DEDUP_REMOVED lines=16> */
.L_x_16:
[----:B------:R-:W-:Y:S05]  /*1360*/  BSYNC.RECONVERGENT B0 ;  /* 0x0000000000007941 */ /* 0x000fea0003800200 */
.L_x_15:
        /* <DEDUP_REMOVED lines=16> */
.L_x_18:
[----:B------:R-:W-:Y:S05]  /*1470*/  BSYNC.RECONVERGENT B0 ;  /* 0x0000000000007941 */ /* 0x000fea0003800200 */
.L_x_17:
        /* <DEDUP_REMOVED lines=16> */
.L_x_20:
[----:B------:R-:W-:Y:S05]  /*1580*/  BSYNC.RECONVERGENT B0 ;  /* 0x0000000000007941 */ /* 0x000fea0003800200 */
.L_x_19:
        /* <DEDUP_REMOVED lines=8> */
[----:B0-234-:R-:W-:Y:S01]  /*1610*/  IMAD R6, R3, 0x4, R4 ;  /* 0x0000000403067824 */ /* 0x01dfe200078e0204 */
[----:B------:R-:W-:Y:S04]  /*1620*/  LDS R2, [R4] ;  /* 0x0000000004027984 */ /* 0x000fe80000000800 */
[----:B------:R-:W0:Y:S02]  /*1630*/  LDS R7, [R6] ;  /* 0x0000000006077984 */ /* 0x000e240000000800 */
[----:B0-----:R-:W-:-:S13]  /*1640*/  ISETP.GE.U32.AND P0, PT, R2, R7, PT ;  /* 0x000000070200720c */ /* 0x001fda0003f06070 */
[----:B------:R-:W-:-:S05]  /*1650*/  @!P0 IMAD R3, R3, 0x4, R5 ;  /* 0x0000000403038824 */ /* 0x000fca00078e0205 */
[----:B------:R-:W0:Y:S04]  /*1660*/  @!P0 LDS R2, [R3] ;  /* 0x0000000003028984 */ /* 0x000e280000000800 */
[----:B0-----:R0:W-:Y:S04]  /*1670*/  @!P0 STS [R5], R2 ;  /* 0x0000000205008388 */ /* 0x0011e80000000800 */
[----:B------:R0:W-:Y:S02]  /*1680*/  @!P0 STS [R4], R7 ;  /* 0x0000000704008388 */ /* 0x0001e40000000800 */
.L_x_22:
[----:B------:R-:W-:Y:S05]  /*1690*/  BSYNC.RECONVERGENT B0 ;  /* 0x0000000000007941 */ /* 0x000fea0003800200 */
.L_x_21:
[----:B------:R-:W-:Y:S06]  /*16a0*/  BAR.SYNC.DEFER_BLOCKING 0x0 ;  /* 0x0000000000007b1d */ /* 0x000fec0000010000 */
.L_x_2:
[----:B------:R-:W-:-:S13]  /*16b0*/  ISETP.NE.AND P0, PT, R0, RZ, PT ;  /* 0x000000ff0000720c */ /* 0x000fda0003f05270 */
[----:B------:R-:W-:Y:S05]  /*16c0*/  @P0 EXIT ;  /* 0x000000000000094d */ /* 0x000fea0003800000 */
[----:B0--3--:R-:W0:Y:S01]  /*16d0*/  LDS R7, [UR4] ;  /* 0x00000004ff077984 */ /* 0x009e220008000800 */
[----:B------:R-:W0:Y:S02]  /*16e0*/  LDCU UR5, c[0x0][0x3ac] ;  /* 0x00007580ff0577ac */ /* 0x000e240008000800 */
[----:B0-----:R-:W-:-:S13]  /*16f0*/  ISETP.GE.U32.AND P0, PT, R7, UR5, PT ;  /* 0x0000000507007c0c */ /* 0x001fda000bf06070 */
[----:B------:R-:W-:Y:S05]  /*1700*/  @!P0 EXIT ;  /* 0x000000000000894d */ /* 0x000fea0003800000 */
[----:B-12-4-:R-:W0:Y:S08]  /*1710*/  LDC R5, c[0x0][0x3a4] ;  /* 0x0000e900ff057b82 */ /* 0x016e300000000800 */
[----:B------:R-:W0:Y:S02]  /*1720*/  LDC.64 R2, c[0x0][0x390] ;  /* 0x0000e400ff027b82 */ /* 0x000e240000000a00 */
[----:B0-----:R-:W-:-:S05]  /*1730*/  IMAD.WIDE.U32 R2, R5, 0x4, R2 ;  /* 0x0000000405027825 */ /* 0x001fca00078e0002 */
[----:B------:R-:W2:Y:S02]  /*1740*/  LDG.E R0, desc[UR6][R2.64] ;  /* 0x0000000602007981 */ /* 0x000ea4000c1e1900 */
[----:B--2---:R-:W-:-:S13]  /*1750*/  ISETP.GE.U32.AND P0, PT, R0, R7, PT ;  /* 0x000000070000720c */ /* 0x004fda0003f06070 */
[----:B------:R-:W-:Y:S05]  /*1760*/  @P0 EXIT ;  /* 0x000000000000094d */ /* 0x000fea0003800000 */
[----:B------:R-:W2:Y:S02]  /*1770*/  ATOMG.E.MAX.STRONG.GPU PT, R2, desc[UR6][R2.64], R7 ;  /* 0x80000007020279a8 */ /* 0x000ea400091ef106 */
[----:B--2---:R-:W-:-:S13]  /*1780*/  ISETP.GE.U32.AND P0, PT, R2, R7, PT ;  /* 0x000000070200720c */ /* 0x004fda0003f06070 */
[----:B------:R-:W-:Y:S05]  /*1790*/  @P0 EXIT ;  /* 0x000000000000094d */ /* 0x000fea0003800000 */
[----:B------:R-:W0:Y:S01]  /*17a0*/  LDS R9, [UR4+0x400] ;  /* 0x00040004ff097984 */ /* 0x000e220008000800 */
[----:B------:R-:W1:Y:S08]  /*17b0*/  LDC R11, c[0x0][0x398] ;  /* 0x0000e600ff0b7b82 */ /* 0x000e700000000800 */
[----:B------:R-:W1:Y:S08]  /*17c0*/  LDC.64 R2, c[0x0][0x388] ;  /* 0x0000e200ff027b82 */ /* 0x000e700000000a00 */
[----:B------:R-:W2:Y:S01]  /*17d0*/  LDC.64 R4, c[0x0][0x380] ;  /* 0x0000e000ff047b82 */ /* 0x000ea20000000a00 */
[----:B-1----:R-:W-:-:S05]  /*17e0*/  IMAD.WIDE.U32 R2, R11, 0x4, R2 ;  /* 0x000000040b027825 */ /* 0x002fca00078e0002 */
[----:B0-----:R-:W-:Y:S01]  /*17f0*/  STG.E desc[UR6][R2.64], R9 ;  /* 0x0000000902007986 */ /* 0x001fe2000c101906 */
[----:B--2---:R-:W-:-:S05]  /*1800*/  IMAD.WIDE.U32 R4, R11, 0x4, R4 ;  /* 0x000000040b047825 */ /* 0x004fca00078e0004 */
[----:B------:R-:W-:Y:S01]  /*1810*/  STG.E desc[UR6][R4.64], R7 ;  /* 0x0000000704007986 */ /* 0x000fe2000c101906 */
[----:B------:R-:W-:Y:S05]  /*1820*/  EXIT ;  /* 0x000000000000794d */ /* 0x000fea0003800000 */
.L_x_23:
[----:B------:R-:W-:-:S00]  /*1830*/  BRA `(.L_x_23) ;  /* 0xfffffffc00fc7947 */ /* 0x000fc0000383ffff */
[----:B------:R-:W-:-:S00]  /*1840*/  NOP ;  /* 0x0000000000007918 */ /* 0x000fc00000000000 */
        /* <DEDUP_REMOVED lines=11> */
.L_x_24:


//--------------------- .nv.shared._Z12subsetcomp22PjS_S_jjjjjj --------------------------
	.section	.nv.shared._Z12subsetcomp22PjS_S_jjjjjj,"aw",@nobits
	.sectionflags	@""
	.align	4
.nv.shared._Z12subsetcomp22PjS_S_jjjjjj:
	.zero		3072


//--------------------- .nv.shared.reserved.0     --------------------------
	.section	.nv.shared.reserved.0,"aw",@nobits
	.weak		__nv_reservedSMEM_offset_0_alias
	.size		__nv_reservedSMEM_offset_0_alias, 0, 64
	.other		__nv_reservedSMEM_offset_0_alias,@"STO_CUDA_RESERVED_SHARED STV_DEFAULT"
__nv_reservedSMEM_offset_0_alias:
	.zero		0
	.zero		64


//--------------------- .nv.constant0._Z12subsetcomp22PjS_S_jjjjjj --------------------------
	.section	.nv.constant0._Z12subsetcomp22PjS_S_jjjjjj,"a",@progbits
	.sectionflags	@""
	.align	4
.nv.constant0._Z12subsetcomp22PjS_S_jjjjjj:
	.zero		944


//--------------------- SYMBOLS --------------------------

	.type		.nv.reservedSmem.offset0,@object
	.size		.nv.reservedSmem.offset0,0x4
	.type		.nv.reservedSmem.cap,@object
	.size		.nv.reservedSmem.cap,0x4
